//
// Generated by NVIDIA NVVM Compiler
//
// Compiler Build ID: CL-36424714
// Cuda compilation tools, release 13.0, V13.0.88
// Based on NVVM 20.0.0
//

.version 9.0
.target sm_100
.address_size 64

	// .globl	_Z4sumnPiS_

.visible .entry _Z4sumnPiS_(
	.param .u64 .ptr .align 1 _Z4sumnPiS__param_0,
	.param .u64 .ptr .align 1 _Z4sumnPiS__param_1
)
{
	.reg .b32 	%r<7>;
	.reg .b64 	%rd<7>;

	ld.param.u64 	%rd1, [_Z4sumnPiS__param_0];
	ld.param.u64 	%rd2, [_Z4sumnPiS__param_1];
	cvta.to.global.u64 	%rd3, %rd2;
	cvta.to.global.u64 	%rd4, %rd1;
	mov.u32 	%r1, %ctaid.x;
	mov.u32 	%r2, %ntid.x;
	mov.u32 	%r3, %tid.x;
	mad.lo.s32 	%r4, %r1, %r2, %r3;
	mul.wide.s32 	%rd5, %r4, 4;
	add.s64 	%rd6, %rd4, %rd5;
	ld.global.u32 	%r5, [%rd6];
	atom.global.add.u32 	%r6, [%rd3], %r5;
	ret;

}


// ===== COMPILED SASS (sm_100) =====

	.target	sm_100

	.elftype	@"ET_EXEC"


//--------------------- .note.nv.tkinfo           --------------------------
	.section	.note.nv.tkinfo,"",@"SHT_NOTE"
	.sectionflags	@"SHF_NOTE_NV_TKINFO"
	.tkinfo
        /*0018*/ 	.word	0x00000002
        /*0030*/ 	.string	""
        /*0030*/ 	.string	"ptxas"
        /*0030*/ 	.string	"Cuda compilation tools, release 13.0, V13.0.88"
        /*0030*/ 	.string	"Build cuda_13.0.r13.0/compiler.36424714_0"
        /*0030*/ 	.string	"-arch sm_100 -m 64 "



//--------------------- .note.nv.cuinfo           --------------------------
	.section	.note.nv.cuinfo,"",@"SHT_NOTE"
	.sectionflags	@"SHF_NOTE_NV_CUINFO"
        /*0018*/ 	.short	0x0002
        /*001a*/ 	.short	0x0064
        /*001c*/ 	.short	0x0082
	.zero		2


//--------------------- .nv.info                  --------------------------
	.section	.nv.info,"",@"SHT_CUDA_INFO"
	.align	4


	//----- nvinfo : EIATTR_REGCOUNT
	.align		4
        /*0000*/ 	.byte	0x04, 0x2f
        /*0002*/ 	.short	(.L_1 - .L_0)
	.align		4
.L_0:
        /*0004*/ 	.word	index@(_Z4sumnPiS_)
        /*0008*/ 	.word	0x0000000a


	//----- nvinfo : EIATTR_FRAME_SIZE
	.align		4
.L_1:
        /*000c*/ 	.byte	0x04, 0x11
        /*000e*/ 	.short	(.L_3 - .L_2)
	.align		4
.L_2:
        /*0010*/ 	.word	index@(_Z4sumnPiS_)
        /*0014*/ 	.word	0x00000000


	//----- nvinfo : EIATTR_MIN_STACK_SIZE
	.align		4
.L_3:
        /*0018*/ 	.byte	0x04, 0x12
        /*001a*/ 	.short	(.L_5 - .L_4)
	.align		4
.L_4:
        /*001c*/ 	.word	index@(_Z4sumnPiS_)
        /*0020*/ 	.word	0x00000000
.L_5:


//--------------------- .nv.compat                --------------------------
	.section	.nv.compat,"",@"SHT_CUDA_COMPAT_INFO"
	.align	4
        /*0000*/ 	.byte	0x02, 0x09, 0x00, 0x00, 0x02, 0x02, 0x01, 0x00, 0x02, 0x05, 0x05, 0x00, 0x03, 0x07, 0x01, 0x01
        /*0010*/ 	.byte	0x02, 0x03, 0x00, 0x00, 0x02, 0x06, 0x01, 0x00, 0x04, 0x0b, 0x08, 0x00, 0x09, 0x00, 0x00, 0x00
        /*0020*/ 	.byte	0x00, 0x00, 0x00, 0x00


//--------------------- .nv.info._Z4sumnPiS_      --------------------------
	.section	.nv.info._Z4sumnPiS_,"",@"SHT_CUDA_INFO"
	.sectionflags	@""
	.align	4


	//----- nvinfo : EIATTR_CUDA_API_VERSION
	.align		4
        /*0000*/ 	.byte	0x04, 0x37
        /*0002*/ 	.short	(.L_7 - .L_6)
.L_6:
        /*0004*/ 	.word	0x00000082


	//----- nvinfo : EIATTR_KPARAM_INFO
	.align		4
.L_7:
        /*0008*/ 	.byte	0x04, 0x17
        /*000a*/ 	.short	(.L_9 - .L_8)
.L_8:
        /*000c*/ 	.word	0x00000000
        /*0010*/ 	.short	0x0001
        /*0012*/ 	.short	0x0008
        /*0014*/ 	.byte	0x00, 0xf5, 0x21, 0x00


	//----- nvinfo : EIATTR_KPARAM_INFO
	.align		4
.L_9:
        /*0018*/ 	.byte	0x04, 0x17
        /*001a*/ 	.short	(.L_11 - .L_10)
.L_10:
        /*001c*/ 	.word	0x00000000
        /*0020*/ 	.short	0x0000
        /*0022*/ 	.short	0x0000
        /*0024*/ 	.byte	0x00, 0xf5, 0x21, 0x00


	//----- nvinfo : EIATTR_SPARSE_MMA_MASK
	.align		4
.L_11:
        /*0028*/ 	.byte	0x03, 0x50
        /*002a*/ 	.short	0x0000


	//----- nvinfo : EIATTR_MAXREG_COUNT
	.align		4
        /*002c*/ 	.byte	0x03, 0x1b
        /*002e*/ 	.short	0x00ff


	//----- nvinfo : EIATTR_MERCURY_ISA_VERSION
	.align		4
        /*0030*/ 	.byte	0x03, 0x5f
        /*0032*/ 	.short	0x0101


	//----- nvinfo : EIATTR_INT_WARP_WIDE_INSTR_OFFSETS
	.align		4
        /*0034*/ 	.byte	0x04, 0x31
        /*0036*/ 	.short	(.L_13 - .L_12)


	//   ....[0]....
.L_12:
        /*0038*/ 	.word	0x000000a0


	//   ....[1]....
        /*003c*/ 	.word	0x000000e0


	//----- nvinfo : EIATTR_VRC_CTA_INIT_COUNT
	.align		4
.L_13:
        /*0040*/ 	.byte	0x02, 0x4a
	.zero		1
	.zero		1


	//----- nvinfo : EIATTR_EXIT_INSTR_OFFSETS
	.align		4
        /*0044*/ 	.byte	0x04, 0x1c
        /*0046*/ 	.short	(.L_15 - .L_14)


	//   ....[0]....
.L_14:
        /*0048*/ 	.word	0x00000110


	//----- nvinfo : EIATTR_CBANK_PARAM_SIZE
	.align		4
.L_15:
        /*004c*/ 	.byte	0x03, 0x19
        /*004e*/ 	.short	0x0010


	//----- nvinfo : EIATTR_PARAM_CBANK
	.align		4
        /*0050*/ 	.byte	0x04, 0x0a
        /*0052*/ 	.short	(.L_17 - .L_16)
	.align		4
.L_16:
        /*0054*/ 	.word	index@(.nv.constant0._Z4sumnPiS_)
        /*0058*/ 	.short	0x0380
        /*005a*/ 	.short	0x0010


	//----- nvinfo : EIATTR_SW_WAR
	.align		4
.L_17:
        /*005c*/ 	.byte	0x04, 0x36
        /*005e*/ 	.short	(.L_19 - .L_18)
.L_18:
        /*0060*/ 	.word	0x00000008
.L_19:


//--------------------- .nv.callgraph             --------------------------
	.section	.nv.callgraph,"",@"SHT_CUDA_CALLGRAPH"
	.align	4
	.sectionentsize	8
	.align		4
        /*0000*/ 	.word	0x00000000
	.align		4
        /*0004*/ 	.word	0xffffffff
	.align		4
        /*0008*/ 	.word	0x00000000
	.align		4
        /*000c*/ 	.word	0xfffffffe
	.align		4
        /*0010*/ 	.word	0x00000000
	.align		4
        /*0014*/ 	.word	0xfffffffd
	.align		4
        /*0018*/ 	.word	0x00000000
	.align		4
        /*001c*/ 	.word	0xfffffffc


//--------------------- .text._Z4sumnPiS_         --------------------------
	.section	.text._Z4sumnPiS_,"ax",@progbits
	.align	128
        .global         _Z4sumnPiS_
        .type           _Z4sumnPiS_,@function
        .size           _Z4sumnPiS_,(.L_x_1 - _Z4sumnPiS_)
        .other          _Z4sumnPiS_,@"STO_CUDA_ENTRY STV_DEFAULT"
_Z4sumnPiS_:
.text._Z4sumnPiS_:
[----:B------:R-:W-:Y:S01]  /*0000*/  LDC R1, c[0x0][0x37c] ;  /* 0x0000df00ff017b82 */ /* 0x000fe20000000800 */
[----:B------:R-:W0:Y:S07]  /*0010*/  S2R R0, SR_TID.X ;  /* 0x0000000000007919 */ /* 0x000e2e0000002100 */
[----:B------:R-:W0:Y:S01]  /*0020*/  S2UR UR4, SR_CTAID.X ;  /* 0x00000000000479c3 */ /* 0x000e220000002500 */
[----:B------:R-:W1:Y:S07]  /*0030*/  LDCU.64 UR6, c[0x0][0x358] ;  /* 0x00006b00ff0677ac */ /* 0x000e6e0008000a00 */
[----:B------:R-:W0:Y:S08]  /*0040*/  LDC R5, c[0x0][0x360] ;  /* 0x0000d800ff057b82 */ /* 0x000e300000000800 */
[----:B------:R-:W2:Y:S01]  /*0050*/  LDC.64 R2, c[0x0][0x380] ;  /* 0x0000e000ff027b82 */ /* 0x000ea20000000a00 */
[----:B0-----:R-:W-:-:S04]  /*0060*/  IMAD R5, R5, UR4, R0 ;  /* 0x0000000405057c24 */ /* 0x001fc8000f8e0200 */
[----:B--2---:R-:W-:-:S06]  /*0070*/  IMAD.WIDE R2, R5, 0x4, R2 ;  /* 0x0000000405027825 */ /* 0x004fcc00078e0202 */
[----:B-1----:R-:W2:Y:S01]  /*0080*/  LDG.E R2, desc[UR6][R2.64] ;  /* 0x0000000602027981 */ /* 0x002ea2000c1e1900 */
[----:B------:R-:W0:Y:S01]  /*0090*/  LDC.64 R4, c[0x0][0x388] ;  /* 0x0000e200ff047b82 */ /* 0x000e220000000a00 */
[----:B------:R-:W-:Y:S01]  /*00a0*/  VOTEU.ANY UR4, UPT, PT ;  /* 0x0000000000047886 */ /* 0x000fe200038e0100 */
[----:B------:R-:W1:Y:S01]  /*00b0*/  S2R R0, SR_LANEID ;  /* 0x0000000000007919 */ /* 0x000e620000000000 */
[----:B------:R-:W-:-:S06]  /*00c0*/  UFLO.U32 UR4, UR4 ;  /* 0x00000004000472bd */ /* 0x000fcc00080e0000 */
[----:B-1----:R-:W-:Y:S01]  /*00d0*/  ISETP.EQ.U32.AND P0, PT, R0, UR4, PT ;  /* 0x0000000400007c0c */ /* 0x002fe2000bf02070 */
[----:B--2---:R-:W1:Y:S02]  /*00e0*/  REDUX.SUM UR5, R2 ;  /* 0x00000000020573c4 */ /* 0x004e64000000c000 */
[----:B-1----:R-:W-:-:S10]  /*00f0*/  MOV R7, UR5 ;  /* 0x0000000500077c02 */ /* 0x002fd40008000f00 */
[----:B0-----:R-:W-:Y:S01]  /*0100*/  @P0 REDG.E.ADD.STRONG.GPU desc[UR6][R4.64], R7 ;  /* 0x000000070400098e */ /* 0x001fe2000c12e106 */
[----:B------:R-:W-:Y:S05]  /*0110*/  EXIT ;  /* 0x000000000000794d */ /* 0x000fea0003800000 */
.L_x_0:
[----:B------:R-:W-:-:S00]  /*0120*/  BRA `(.L_x_0) ;  /* 0xfffffffc00fc7947 */ /* 0x000fc0000383ffff */
[----:B------:R-:W-:-:S00]  /*0130*/  NOP ;  /* 0x0000000000007918 */ /* 0x000fc00000000000 */
        /* <DEDUP_REMOVED lines=12> */
.L_x_1:


//--------------------- .nv.shared.reserved.0     --------------------------
	.section	.nv.shared.reserved.0,"aw",@nobits
	.weak		__nv_reservedSMEM_offset_0_alias
	.size		__nv_reservedSMEM_offset_0_alias, 0, 64
	.other		__nv_reservedSMEM_offset_0_alias,@"STO_CUDA_RESERVED_SHARED STV_DEFAULT"
__nv_reservedSMEM_offset_0_alias:
	.zero		0
	.zero		64


//--------------------- .nv.constant0._Z4sumnPiS_ --------------------------
	.section	.nv.constant0._Z4sumnPiS_,"a",@progbits
	.sectionflags	@""
	.align	4
.nv.constant0._Z4sumnPiS_:
	.zero		912


//--------------------- SYMBOLS --------------------------

	.type		.nv.reservedSmem.offset0,@object
	.size		.nv.reservedSmem.offset0,0x4
